//
// Generated by NVIDIA NVVM Compiler
//
// Compiler Build ID: CL-36424714
// Cuda compilation tools, release 13.0, V13.0.88
// Based on NVVM 20.0.0
//

.version 9.0
.target sm_100
.address_size 64

	// .globl	_Z9matrizMulPKfS0_Pfjjj

.visible .entry _Z9matrizMulPKfS0_Pfjjj(
	.param .u64 .ptr .align 1 _Z9matrizMulPKfS0_Pfjjj_param_0,
	.param .u64 .ptr .align 1 _Z9matrizMulPKfS0_Pfjjj_param_1,
	.param .u64 .ptr .align 1 _Z9matrizMulPKfS0_Pfjjj_param_2,
	.param .u32 _Z9matrizMulPKfS0_Pfjjj_param_3,
	.param .u32 _Z9matrizMulPKfS0_Pfjjj_param_4,
	.param .u32 _Z9matrizMulPKfS0_Pfjjj_param_5
)
{
	.reg .pred 	%p<13>;
	.reg .b32 	%r<92>;
	.reg .b32 	%f<68>;
	.reg .b64 	%rd<69>;

	ld.param.u64 	%rd4, [_Z9matrizMulPKfS0_Pfjjj_param_0];
	ld.param.u64 	%rd5, [_Z9matrizMulPKfS0_Pfjjj_param_1];
	ld.param.u64 	%rd3, [_Z9matrizMulPKfS0_Pfjjj_param_2];
	ld.param.u32 	%r46, [_Z9matrizMulPKfS0_Pfjjj_param_3];
	ld.param.u32 	%r44, [_Z9matrizMulPKfS0_Pfjjj_param_4];
	ld.param.u32 	%r45, [_Z9matrizMulPKfS0_Pfjjj_param_5];
	cvta.to.global.u64 	%rd1, %rd5;
	cvta.to.global.u64 	%rd2, %rd4;
	mov.u32 	%r47, %ctaid.y;
	mov.u32 	%r48, %ntid.y;
	mov.u32 	%r49, %tid.y;
	mad.lo.s32 	%r1, %r47, %r48, %r49;
	mov.u32 	%r50, %ctaid.x;
	mov.u32 	%r51, %ntid.x;
	mul.lo.s32 	%r2, %r50, %r51;
	mov.u32 	%r3, %tid.x;
	add.s32 	%r4, %r2, %r3;
	setp.ge.u32 	%p1, %r1, %r46;
	setp.ge.u32 	%p2, %r4, %r45;
	or.pred  	%p3, %p1, %p2;
	@%p3 bra 	$L__BB0_14;
	setp.eq.s32 	%p4, %r44, 0;
	mov.f32 	%f67, 0f00000000;
	@%p4 bra 	$L__BB0_13;
	mul.lo.s32 	%r5, %r44, %r1;
	and.b32  	%r6, %r44, 7;
	setp.lt.u32 	%p5, %r44, 8;
	mov.f32 	%f67, 0f00000000;
	mov.b32 	%r90, 0;
	@%p5 bra 	$L__BB0_5;
	and.b32  	%r90, %r44, -8;
	neg.s32 	%r88, %r90;
	add.s32 	%r53, %r3, %r45;
	add.s32 	%r87, %r53, %r2;
	shl.b32 	%r10, %r45, 3;
	shl.b32 	%r54, %r45, 1;
	add.s32 	%r86, %r4, %r54;
	mad.lo.s32 	%r85, %r45, 3, %r4;
	shl.b32 	%r55, %r45, 2;
	add.s32 	%r84, %r4, %r55;
	mad.lo.s32 	%r83, %r45, 5, %r4;
	mad.lo.s32 	%r82, %r45, 6, %r4;
	mad.lo.s32 	%r81, %r45, 7, %r4;
	add.s32 	%r79, %r5, 3;
	mov.f32 	%f67, 0f00000000;
	mov.u32 	%r80, %r4;
$L__BB0_4:
	.pragma "nounroll";
	add.s32 	%r56, %r79, -3;
	mul.wide.u32 	%rd6, %r56, 4;
	add.s64 	%rd7, %rd2, %rd6;
	ld.global.f32 	%f17, [%rd7];
	mul.wide.u32 	%rd8, %r80, 4;
	add.s64 	%rd9, %rd1, %rd8;
	ld.global.f32 	%f18, [%rd9];
	fma.rn.f32 	%f19, %f17, %f18, %f67;
	add.s32 	%r57, %r79, -2;
	mul.wide.u32 	%rd10, %r57, 4;
	add.s64 	%rd11, %rd2, %rd10;
	ld.global.f32 	%f20, [%rd11];
	mul.wide.u32 	%rd12, %r87, 4;
	add.s64 	%rd13, %rd1, %rd12;
	ld.global.f32 	%f21, [%rd13];
	fma.rn.f32 	%f22, %f20, %f21, %f19;
	add.s32 	%r58, %r79, -1;
	mul.wide.u32 	%rd14, %r58, 4;
	add.s64 	%rd15, %rd2, %rd14;
	ld.global.f32 	%f23, [%rd15];
	mul.wide.u32 	%rd16, %r86, 4;
	add.s64 	%rd17, %rd1, %rd16;
	ld.global.f32 	%f24, [%rd17];
	fma.rn.f32 	%f25, %f23, %f24, %f22;
	add.s32 	%r59, %r79, 4;
	mul.wide.u32 	%rd18, %r79, 4;
	add.s64 	%rd19, %rd2, %rd18;
	ld.global.f32 	%f26, [%rd19];
	mul.wide.u32 	%rd20, %r85, 4;
	add.s64 	%rd21, %rd1, %rd20;
	ld.global.f32 	%f27, [%rd21];
	fma.rn.f32 	%f28, %f26, %f27, %f25;
	add.s32 	%r60, %r79, 1;
	mul.wide.u32 	%rd22, %r60, 4;
	add.s64 	%rd23, %rd2, %rd22;
	ld.global.f32 	%f29, [%rd23];
	mul.wide.u32 	%rd24, %r84, 4;
	add.s64 	%rd25, %rd1, %rd24;
	ld.global.f32 	%f30, [%rd25];
	fma.rn.f32 	%f31, %f29, %f30, %f28;
	add.s32 	%r61, %r79, 2;
	mul.wide.u32 	%rd26, %r61, 4;
	add.s64 	%rd27, %rd2, %rd26;
	ld.global.f32 	%f32, [%rd27];
	mul.wide.u32 	%rd28, %r83, 4;
	add.s64 	%rd29, %rd1, %rd28;
	ld.global.f32 	%f33, [%rd29];
	fma.rn.f32 	%f34, %f32, %f33, %f31;
	add.s32 	%r62, %r79, 3;
	mul.wide.u32 	%rd30, %r62, 4;
	add.s64 	%rd31, %rd2, %rd30;
	ld.global.f32 	%f35, [%rd31];
	mul.wide.u32 	%rd32, %r82, 4;
	add.s64 	%rd33, %rd1, %rd32;
	ld.global.f32 	%f36, [%rd33];
	fma.rn.f32 	%f37, %f35, %f36, %f34;
	mul.wide.u32 	%rd34, %r59, 4;
	add.s64 	%rd35, %rd2, %rd34;
	ld.global.f32 	%f38, [%rd35];
	mul.wide.u32 	%rd36, %r81, 4;
	add.s64 	%rd37, %rd1, %rd36;
	ld.global.f32 	%f39, [%rd37];
	fma.rn.f32 	%f67, %f38, %f39, %f37;
	add.s32 	%r88, %r88, 8;
	add.s32 	%r87, %r87, %r10;
	add.s32 	%r86, %r86, %r10;
	add.s32 	%r85, %r85, %r10;
	add.s32 	%r84, %r84, %r10;
	add.s32 	%r83, %r83, %r10;
	add.s32 	%r82, %r82, %r10;
	add.s32 	%r81, %r81, %r10;
	add.s32 	%r80, %r80, %r10;
	add.s32 	%r79, %r79, 8;
	setp.ne.s32 	%p6, %r88, 0;
	@%p6 bra 	$L__BB0_4;
$L__BB0_5:
	setp.eq.s32 	%p7, %r6, 0;
	@%p7 bra 	$L__BB0_13;
	and.b32  	%r39, %r44, 3;
	setp.lt.u32 	%p8, %r6, 4;
	@%p8 bra 	$L__BB0_8;
	add.s32 	%r63, %r90, %r5;
	mul.wide.u32 	%rd38, %r63, 4;
	add.s64 	%rd39, %rd2, %rd38;
	ld.global.f32 	%f41, [%rd39];
	mad.lo.s32 	%r64, %r90, %r45, %r4;
	mul.wide.u32 	%rd40, %r64, 4;
	add.s64 	%rd41, %rd1, %rd40;
	ld.global.f32 	%f42, [%rd41];
	fma.rn.f32 	%f43, %f41, %f42, %f67;
	add.s32 	%r65, %r63, 1;
	mul.wide.u32 	%rd42, %r65, 4;
	add.s64 	%rd43, %rd2, %rd42;
	ld.global.f32 	%f44, [%rd43];
	add.s32 	%r66, %r64, %r45;
	mul.wide.u32 	%rd44, %r66, 4;
	add.s64 	%rd45, %rd1, %rd44;
	ld.global.f32 	%f45, [%rd45];
	fma.rn.f32 	%f46, %f44, %f45, %f43;
	add.s32 	%r67, %r63, 2;
	mul.wide.u32 	%rd46, %r67, 4;
	add.s64 	%rd47, %rd2, %rd46;
	ld.global.f32 	%f47, [%rd47];
	add.s32 	%r68, %r66, %r45;
	mul.wide.u32 	%rd48, %r68, 4;
	add.s64 	%rd49, %rd1, %rd48;
	ld.global.f32 	%f48, [%rd49];
	fma.rn.f32 	%f49, %f47, %f48, %f46;
	add.s32 	%r69, %r63, 3;
	mul.wide.u32 	%rd50, %r69, 4;
	add.s64 	%rd51, %rd2, %rd50;
	ld.global.f32 	%f50, [%rd51];
	add.s32 	%r70, %r68, %r45;
	mul.wide.u32 	%rd52, %r70, 4;
	add.s64 	%rd53, %rd1, %rd52;
	ld.global.f32 	%f51, [%rd53];
	fma.rn.f32 	%f67, %f50, %f51, %f49;
	add.s32 	%r90, %r90, 4;
$L__BB0_8:
	setp.eq.s32 	%p9, %r39, 0;
	@%p9 bra 	$L__BB0_13;
	setp.eq.s32 	%p10, %r39, 1;
	@%p10 bra 	$L__BB0_11;
	add.s32 	%r71, %r90, %r5;
	mul.wide.u32 	%rd54, %r71, 4;
	add.s64 	%rd55, %rd2, %rd54;
	ld.global.f32 	%f53, [%rd55];
	mad.lo.s32 	%r72, %r90, %r45, %r4;
	mul.wide.u32 	%rd56, %r72, 4;
	add.s64 	%rd57, %rd1, %rd56;
	ld.global.f32 	%f54, [%rd57];
	fma.rn.f32 	%f55, %f53, %f54, %f67;
	add.s32 	%r73, %r71, 1;
	mul.wide.u32 	%rd58, %r73, 4;
	add.s64 	%rd59, %rd2, %rd58;
	ld.global.f32 	%f56, [%rd59];
	add.s32 	%r74, %r72, %r45;
	mul.wide.u32 	%rd60, %r74, 4;
	add.s64 	%rd61, %rd1, %rd60;
	ld.global.f32 	%f57, [%rd61];
	fma.rn.f32 	%f67, %f56, %f57, %f55;
	add.s32 	%r90, %r90, 2;
$L__BB0_11:
	and.b32  	%r75, %r44, 1;
	setp.eq.b32 	%p11, %r75, 1;
	not.pred 	%p12, %p11;
	@%p12 bra 	$L__BB0_13;
	add.s32 	%r76, %r90, %r5;
	mul.wide.u32 	%rd62, %r76, 4;
	add.s64 	%rd63, %rd2, %rd62;
	ld.global.f32 	%f58, [%rd63];
	mad.lo.s32 	%r77, %r90, %r45, %r4;
	mul.wide.u32 	%rd64, %r77, 4;
	add.s64 	%rd65, %rd1, %rd64;
	ld.global.f32 	%f59, [%rd65];
	fma.rn.f32 	%f67, %f58, %f59, %f67;
$L__BB0_13:
	mad.lo.s32 	%r78, %r45, %r1, %r4;
	cvta.to.global.u64 	%rd66, %rd3;
	mul.wide.u32 	%rd67, %r78, 4;
	add.s64 	%rd68, %rd66, %rd67;
	st.global.f32 	[%rd68], %f67;
$L__BB0_14:
	ret;

}


// ===== COMPILED SASS (sm_100) =====

	.target	sm_100

	.elftype	@"ET_EXEC"


//--------------------- .note.nv.tkinfo           --------------------------
	.section	.note.nv.tkinfo,"",@"SHT_NOTE"
	.sectionflags	@"SHF_NOTE_NV_TKINFO"
	.tkinfo
        /*0018*/ 	.word	0x00000002
        /*0030*/ 	.string	""
        /*0030*/ 	.string	"ptxas"
        /*0030*/ 	.string	"Cuda compilation tools, release 13.0, V13.0.88"
        /*0030*/ 	.string	"Build cuda_13.0.r13.0/compiler.36424714_0"
        /*0030*/ 	.string	"-arch sm_100 -m 64 "



//--------------------- .note.nv.cuinfo           --------------------------
	.section	.note.nv.cuinfo,"",@"SHT_NOTE"
	.sectionflags	@"SHF_NOTE_NV_CUINFO"
        /*0018*/ 	.short	0x0002
        /*001a*/ 	.short	0x0064
        /*001c*/ 	.short	0x0082
	.zero		2


//--------------------- .nv.info                  --------------------------
	.section	.nv.info,"",@"SHT_CUDA_INFO"
	.align	4


	//----- nvinfo : EIATTR_REGCOUNT
	.align		4
        /*0000*/ 	.byte	0x04, 0x2f
        /*0002*/ 	.short	(.L_1 - .L_0)
	.align		4
.L_0:
        /*0004*/ 	.word	index@(_Z9matrizMulPKfS0_Pfjjj)
        /*0008*/ 	.word	0x00000020


	//----- nvinfo : EIATTR_FRAME_SIZE
	.align		4
.L_1:
        /*000c*/ 	.byte	0x04, 0x11
        /*000e*/ 	.short	(.L_3 - .L_2)
	.align		4
.L_2:
        /*0010*/ 	.word	index@(_Z9matrizMulPKfS0_Pfjjj)
        /*0014*/ 	.word	0x00000000


	//----- nvinfo : EIATTR_MIN_STACK_SIZE
	.align		4
.L_3:
        /*0018*/ 	.byte	0x04, 0x12
        /*001a*/ 	.short	(.L_5 - .L_4)
	.align		4
.L_4:
        /*001c*/ 	.word	index@(_Z9matrizMulPKfS0_Pfjjj)
        /*0020*/ 	.word	0x00000000
.L_5:


//--------------------- .nv.compat                --------------------------
	.section	.nv.compat,"",@"SHT_CUDA_COMPAT_INFO"
	.align	4
        /*0000*/ 	.byte	0x02, 0x09, 0x00, 0x00, 0x02, 0x02, 0x01, 0x00, 0x02, 0x05, 0x05, 0x00, 0x03, 0x07, 0x01, 0x01
        /*0010*/ 	.byte	0x02, 0x03, 0x00, 0x00, 0x02, 0x06, 0x01, 0x00, 0x04, 0x0b, 0x08, 0x00, 0x09, 0x00, 0x00, 0x00
        /*0020*/ 	.byte	0x00, 0x00, 0x00, 0x00


//--------------------- .nv.info._Z9matrizMulPKfS0_Pfjjj --------------------------
	.section	.nv.info._Z9matrizMulPKfS0_Pfjjj,"",@"SHT_CUDA_INFO"
	.sectionflags	@""
	.align	4


	//----- nvinfo : EIATTR_CUDA_API_VERSION
	.align		4
        /*0000*/ 	.byte	0x04, 0x37
        /*0002*/ 	.short	(.L_7 - .L_6)
.L_6:
        /*0004*/ 	.word	0x00000082


	//----- nvinfo : EIATTR_KPARAM_INFO
	.align		4
.L_7:
        /*0008*/ 	.byte	0x04, 0x17
        /*000a*/ 	.short	(.L_9 - .L_8)
.L_8:
        /*000c*/ 	.word	0x00000000
        /*0010*/ 	.short	0x0005
        /*0012*/ 	.short	0x0020
        /*0014*/ 	.byte	0x00, 0xf0, 0x11, 0x00


	//----- nvinfo : EIATTR_KPARAM_INFO
	.align		4
.L_9:
        /*0018*/ 	.byte	0x04, 0x17
        /*001a*/ 	.short	(.L_11 - .L_10)
.L_10:
        /*001c*/ 	.word	0x00000000
        /*0020*/ 	.short	0x0004
        /*0022*/ 	.short	0x001c
        /*0024*/ 	.byte	0x00, 0xf0, 0x11, 0x00


	//----- nvinfo : EIATTR_KPARAM_INFO
	.align		4
.L_11:
        /*0028*/ 	.byte	0x04, 0x17
        /*002a*/ 	.short	(.L_13 - .L_12)
.L_12:
        /*002c*/ 	.word	0x00000000
        /*0030*/ 	.short	0x0003
        /*0032*/ 	.short	0x0018
        /*0034*/ 	.byte	0x00, 0xf0, 0x11, 0x00


	//----- nvinfo : EIATTR_KPARAM_INFO
	.align		4
.L_13:
        /*0038*/ 	.byte	0x04, 0x17
        /*003a*/ 	.short	(.L_15 - .L_14)
.L_14:
        /*003c*/ 	.word	0x00000000
        /*0040*/ 	.short	0x0002
        /*0042*/ 	.short	0x0010
        /*0044*/ 	.byte	0x00, 0xf5, 0x21, 0x00


	//----- nvinfo : EIATTR_KPARAM_INFO
	.align		4
.L_15:
        /*0048*/ 	.byte	0x04, 0x17
        /*004a*/ 	.short	(.L_17 - .L_16)
.L_16:
        /*004c*/ 	.word	0x00000000
        /*0050*/ 	.short	0x0001
        /*0052*/ 	.short	0x0008
        /*0054*/ 	.byte	0x00, 0xf5, 0x21, 0x00


	//----- nvinfo : EIATTR_KPARAM_INFO
	.align		4
.L_17:
        /*0058*/ 	.byte	0x04, 0x17
        /*005a*/ 	.short	(.L_19 - .L_18)
.L_18:
        /*005c*/ 	.word	0x00000000
        /*0060*/ 	.short	0x0000
        /*0062*/ 	.short	0x0000
        /*0064*/ 	.byte	0x00, 0xf5, 0x21, 0x00


	//----- nvinfo : EIATTR_SPARSE_MMA_MASK
	.align		4
.L_19:
        /*0068*/ 	.byte	0x03, 0x50
        /*006a*/ 	.short	0x0000


	//----- nvinfo : EIATTR_MAXREG_COUNT
	.align		4
        /*006c*/ 	.byte	0x03, 0x1b
        /*006e*/ 	.short	0x00ff


	//----- nvinfo : EIATTR_MERCURY_ISA_VERSION
	.align		4
        /*0070*/ 	.byte	0x03, 0x5f
        /*0072*/ 	.short	0x0101


	//----- nvinfo : EIATTR_VRC_CTA_INIT_COUNT
	.align		4
        /*0074*/ 	.byte	0x02, 0x4a
	.zero		1
	.zero		1


	//----- nvinfo : EIATTR_EXIT_INSTR_OFFSETS
	.align		4
        /*0078*/ 	.byte	0x04, 0x1c
        /*007a*/ 	.short	(.L_21 - .L_20)


	//   ....[0]....
.L_20:
        /*007c*/ 	.word	0x000000e0


	//   ....[1]....
        /*0080*/ 	.word	0x00000a90


	//----- nvinfo : EIATTR_CBANK_PARAM_SIZE
	.align		4
.L_21:
        /*0084*/ 	.byte	0x03, 0x19
        /*0086*/ 	.short	0x0024


	//----- nvinfo : EIATTR_PARAM_CBANK
	.align		4
        /*0088*/ 	.byte	0x04, 0x0a
        /*008a*/ 	.short	(.L_23 - .L_22)
	.align		4
.L_22:
        /*008c*/ 	.word	index@(.nv.constant0._Z9matrizMulPKfS0_Pfjjj)
        /*0090*/ 	.short	0x0380
        /*0092*/ 	.short	0x0024


	//----- nvinfo : EIATTR_SW_WAR
	.align		4
.L_23:
        /*0094*/ 	.byte	0x04, 0x36
        /*0096*/ 	.short	(.L_25 - .L_24)
.L_24:
        /*0098*/ 	.word	0x00000008
.L_25:


//--------------------- .nv.callgraph             --------------------------
	.section	.nv.callgraph,"",@"SHT_CUDA_CALLGRAPH"
	.align	4
	.sectionentsize	8
	.align		4
        /*0000*/ 	.word	0x00000000
	.align		4
        /*0004*/ 	.word	0xffffffff
	.align		4
        /*0008*/ 	.word	0x00000000
	.align		4
        /*000c*/ 	.word	0xfffffffe
	.align		4
        /*0010*/ 	.word	0x00000000
	.align		4
        /*0014*/ 	.word	0xfffffffd
	.align		4
        /*0018*/ 	.word	0x00000000
	.align		4
        /*001c*/ 	.word	0xfffffffc


//--------------------- .text._Z9matrizMulPKfS0_Pfjjj --------------------------
	.section	.text._Z9matrizMulPKfS0_Pfjjj,"ax",@progbits
	.align	128
        .global         _Z9matrizMulPKfS0_Pfjjj
        .type           _Z9matrizMulPKfS0_Pfjjj,@function
        .size           _Z9matrizMulPKfS0_Pfjjj,(.L_x_5 - _Z9matrizMulPKfS0_Pfjjj)
        .other          _Z9matrizMulPKfS0_Pfjjj,@"STO_CUDA_ENTRY STV_DEFAULT"
_Z9matrizMulPKfS0_Pfjjj:
.text._Z9matrizMulPKfS0_Pfjjj:
[----:B------:R-:W-:Y:S01]  /*0000*/  LDC R1, c[0x0][0x37c] ;  /* 0x0000df00ff017b82 */ /* 0x000fe20000000800 */
[----:B------:R-:W0:Y:S07]  /*0010*/  S2R R7, SR_TID.X ;  /* 0x0000000000077919 */ /* 0x000e2e0000002100 */
[----:B------:R-:W1:Y:S01]  /*0020*/  S2UR UR4, SR_CTAID.X ;  /* 0x00000000000479c3 */ /* 0x000e620000002500 */
[----:B------:R-:W2:Y:S01]  /*0030*/  LDCU UR7, c[0x0][0x398] ;  /* 0x00007300ff0777ac */ /* 0x000ea20008000800 */
[----:B------:R-:W3:Y:S06]  /*0040*/  S2R R5, SR_TID.Y ;  /* 0x0000000000057919 */ /* 0x000eec0000002200 */
[----:B------:R-:W3:Y:S01]  /*0050*/  LDC R2, c[0x0][0x364] ;  /* 0x0000d900ff027b82 */ /* 0x000ee20000000800 */
[----:B------:R-:W1:Y:S07]  /*0060*/  LDCU UR5, c[0x0][0x360] ;  /* 0x00006c00ff0577ac */ /* 0x000e6e0008000800 */
[----:B------:R-:W3:Y:S08]  /*0070*/  S2UR UR6, SR_CTAID.Y ;  /* 0x00000000000679c3 */ /* 0x000ef00000002600 */
[----:B------:R-:W4:Y:S01]  /*0080*/  LDC R0, c[0x0][0x3a0] ;  /* 0x0000e800ff007b82 */ /* 0x000f220000000800 */
[----:B-1----:R-:W-:-:S06]  /*0090*/  UIMAD UR4, UR4, UR5, URZ ;  /* 0x00000005040472a4 */ /* 0x002fcc000f8e02ff */
[----:B0-----:R-:W-:Y:S01]  /*00a0*/  IADD3 R3, PT, PT, R7, UR4, RZ ;  /* 0x0000000407037c10 */ /* 0x001fe2000fffe0ff */
[----:B---3--:R-:W-:-:S03]  /*00b0*/  IMAD R2, R2, UR6, R5 ;  /* 0x0000000602027c24 */ /* 0x008fc6000f8e0205 */
[----:B----4-:R-:W-:-:S04]  /*00c0*/  ISETP.GE.U32.AND P0, PT, R3, R0, PT ;  /* 0x000000000300720c */ /* 0x010fc80003f06070 */
[----:B--2---:R-:W-:-:S13]  /*00d0*/  ISETP.GE.U32.OR P0, PT, R2, UR7, P0 ;  /* 0x0000000702007c0c */ /* 0x004fda0008706470 */
[----:B------:R-:W-:Y:S05]  /*00e0*/  @P0 EXIT ;  /* 0x000000000000094d */ /* 0x000fea0003800000 */
[----:B------:R-:W0:Y:S01]  /*00f0*/  LDC R5, c[0x0][0x39c] ;  /* 0x0000e700ff057b82 */ /* 0x000e220000000800 */
[----:B------:R-:W1:Y:S01]  /*0100*/  LDCU.64 UR6, c[0x0][0x358] ;  /* 0x00006b00ff0677ac */ /* 0x000e620008000a00 */
[----:B------:R-:W-:Y:S01]  /*0110*/  HFMA2 R12, -RZ, RZ, 0, 0 ;  /* 0x00000000ff0c7431 */ /* 0x000fe200000001ff */
[----:B0-----:R-:W-:-:S13]  /*0120*/  ISETP.NE.AND P0, PT, R5, RZ, PT ;  /* 0x000000ff0500720c */ /* 0x001fda0003f05270 */
[----:B-1----:R-:W-:Y:S05]  /*0130*/  @!P0 BRA `(.L_x_0) ;  /* 0x0000000800448947 */ /* 0x002fea0003800000 */
[C---:B------:R-:W-:Y:S02]  /*0140*/  ISETP.GE.U32.AND P1, PT, R5.reuse, 0x8, PT ;  /* 0x000000080500780c */ /* 0x040fe40003f26070 */
[----:B------:R-:W-:Y:S02]  /*0150*/  LOP3.LUT R4, R5, 0x7, RZ, 0xc0, !PT ;  /* 0x0000000705047812 */ /* 0x000fe400078ec0ff */
[----:B------:R-:W-:Y:S02]  /*0160*/  MOV R12, RZ ;  /* 0x000000ff000c7202 */ /* 0x000fe40000000f00 */
[----:B------:R-:W-:Y:S02]  /*0170*/  ISETP.NE.AND P0, PT, R4, RZ, PT ;  /* 0x000000ff0400720c */ /* 0x000fe40003f05270 */
[----:B------:R-:W-:-:S05]  /*0180*/  MOV R6, RZ ;  /* 0x000000ff00067202 */ /* 0x000fca0000000f00 */
[----:B------:R-:W-:Y:S06]  /*0190*/  @!P1 BRA `(.L_x_1) ;  /* 0x0000000400249947 */ /* 0x000fec0003800000 */
[----:B------:R-:W-:Y:S01]  /*01a0*/  LOP3.LUT R6, R5, 0xfffffff8, RZ, 0xc0, !PT ;  /* 0xfffffff805067812 */ /* 0x000fe200078ec0ff */
[C---:B------:R-:W-:Y:S01]  /*01b0*/  IMAD R11, R0.reuse, 0x3, R3 ;  /* 0x00000003000b7824 */ /* 0x040fe200078e0203 */
[C---:B------:R-:W-:Y:S01]  /*01c0*/  IADD3 R7, PT, PT, R0.reuse, UR4, R7 ;  /* 0x0000000400077c10 */ /* 0x040fe2000fffe007 */
[C-C-:B------:R-:W-:Y:S01]  /*01d0*/  IMAD R15, R0.reuse, 0x5, R3.reuse ;  /* 0x00000005000f7824 */ /* 0x140fe200078e0203 */
[CC--:B------:R-:W-:Y:S01]  /*01e0*/  LEA R9, R0.reuse, R3.reuse, 0x1 ;  /* 0x0000000300097211 */ /* 0x0c0fe200078e08ff */
[C-C-:B------:R-:W-:Y:S01]  /*01f0*/  IMAD R25, R0.reuse, 0x6, R3.reuse ;  /* 0x0000000600197824 */ /* 0x140fe200078e0203 */
[C---:B------:R-:W-:Y:S01]  /*0200*/  LEA R13, R0.reuse, R3, 0x2 ;  /* 0x00000003000d7211 */ /* 0x040fe200078e10ff */
[----:B------:R-:W-:Y:S01]  /*0210*/  IMAD R27, R0, 0x7, R3 ;  /* 0x00000007001b7824 */ /* 0x000fe200078e0203 */
[----:B------:R-:W-:Y:S01]  /*0220*/  MOV R12, RZ ;  /* 0x000000ff000c7202 */ /* 0x000fe20000000f00 */
[----:B------:R-:W-:Y:S01]  /*0230*/  IMAD R8, R2, R5, 0x3 ;  /* 0x0000000302087424 */ /* 0x000fe200078e0205 */
[----:B------:R-:W-:-:S02]  /*0240*/  MOV R29, R3 ;  /* 0x00000003001d7202 */ /* 0x000fc40000000f00 */
[----:B------:R-:W-:-:S07]  /*0250*/  IADD3 R10, PT, PT, -R6, RZ, RZ ;  /* 0x000000ff060a7210 */ /* 0x000fce0007ffe1ff */
.L_x_2:
[----:B------:R-:W0:Y:S01]  /*0260*/  LDC.64 R20, c[0x0][0x380] ;  /* 0x0000e000ff147b82 */ /* 0x000e220000000a00 */
[----:B------:R-:W-:-:S07]  /*0270*/  IADD3 R23, PT, PT, R8, -0x3, RZ ;  /* 0xfffffffd08177810 */ /* 0x000fce0007ffe0ff */
[----:B------:R-:W1:Y:S01]  /*0280*/  LDC.64 R16, c[0x0][0x388] ;  /* 0x0000e200ff107b82 */ /* 0x000e620000000a00 */
[----:B0-----:R-:W-:-:S06]  /*0290*/  IMAD.WIDE.U32 R22, R23, 0x4, R20 ;  /* 0x0000000417167825 */ /* 0x001fcc00078e0014 */
[----:B------:R-:W2:Y:S01]  /*02a0*/  LDG.E R23, desc[UR6][R22.64] ;  /* 0x0000000616177981 */ /* 0x000ea2000c1e1900 */
[----:B-1----:R-:W-:-:S06]  /*02b0*/  IMAD.WIDE.U32 R18, R29, 0x4, R16 ;  /* 0x000000041d127825 */ /* 0x002fcc00078e0010 */
[----:B------:R-:W2:Y:S01]  /*02c0*/  LDG.E R18, desc[UR6][R18.64] ;  /* 0x0000000612127981 */ /* 0x000ea2000c1e1900 */
[C---:B------:R-:W-:Y:S02]  /*02d0*/  IADD3 R14, PT, PT, R8.reuse, -0x2, RZ ;  /* 0xfffffffe080e7810 */ /* 0x040fe40007ffe0ff */
[----:B------:R-:W-:Y:S01]  /*02e0*/  IADD3 R24, PT, PT, R8, -0x1, RZ ;  /* 0xffffffff08187810 */ /* 0x000fe20007ffe0ff */
[----:B--2---:R-:W-:Y:S02]  /*02f0*/  FFMA R12, R23, R18, R12 ;  /* 0x00000012170c7223 */ /* 0x004fe4000000000c */
[----:B------:R-:W-:-:S04]  /*0300*/  IMAD.WIDE.U32 R18, R14, 0x4, R20 ;  /* 0x000000040e127825 */ /* 0x000fc800078e0014 */
[----:B------:R-:W-:Y:S01]  /*0310*/  IMAD.WIDE.U32 R22, R7, 0x4, R16 ;  /* 0x0000000407167825 */ /* 0x000fe200078e0010 */
[----:B------:R0:W2:Y:S04]  /*0320*/  LDG.E R14, desc[UR6][R18.64] ;  /* 0x00000006120e7981 */ /* 0x0000a8000c1e1900 */
[----:B------:R1:W2:Y:S01]  /*0330*/  LDG.E R26, desc[UR6][R22.64] ;  /* 0x00000006161a7981 */ /* 0x0002a2000c1e1900 */
[----:B0-----:R-:W-:-:S04]  /*0340*/  IMAD.WIDE.U32 R18, R24, 0x4, R20 ;  /* 0x0000000418127825 */ /* 0x001fc800078e0014 */
[----:B-1----:R-:W-:Y:S01]  /*0350*/  IMAD.WIDE.U32 R22, R9, 0x4, R16 ;  /* 0x0000000409167825 */ /* 0x002fe200078e0010 */
[----:B------:R0:W3:Y:S04]  /*0360*/  LDG.E R24, desc[UR6][R18.64] ;  /* 0x0000000612187981 */ /* 0x0000e8000c1e1900 */
[----:B------:R1:W3:Y:S01]  /*0370*/  LDG.E R28, desc[UR6][R22.64] ;  /* 0x00000006161c7981 */ /* 0x0002e2000c1e1900 */
[----:B0-----:R-:W-:-:S04]  /*0380*/  IMAD.WIDE.U32 R18, R8, 0x4, R20 ;  /* 0x0000000408127825 */ /* 0x001fc800078e0014 */
[----:B-1----:R-:W-:-:S04]  /*0390*/  IMAD.WIDE.U32 R22, R11, 0x4, R16 ;  /* 0x000000040b167825 */ /* 0x002fc800078e0010 */
[----:B--2---:R-:W-:Y:S02]  /*03a0*/  FFMA R12, R14, R26, R12 ;  /* 0x0000001a0e0c7223 */ /* 0x004fe4000000000c */
[----:B------:R-:W2:Y:S04]  /*03b0*/  LDG.E R14, desc[UR6][R18.64] ;  /* 0x00000006120e7981 */ /* 0x000ea8000c1e1900 */
[----:B------:R0:W2:Y:S01]  /*03c0*/  LDG.E R26, desc[UR6][R22.64] ;  /* 0x00000006161a7981 */ /* 0x0000a2000c1e1900 */
[----:B---3--:R-:W-:Y:S01]  /*03d0*/  FFMA R12, R24, R28, R12 ;  /* 0x0000001c180c7223 */ /* 0x008fe2000000000c */
[----:B------:R-:W-:Y:S01]  /*03e0*/  IADD3 R24, PT, PT, R8, 0x1, RZ ;  /* 0x0000000108187810 */ /* 0x000fe20007ffe0ff */
[----:B0-----:R-:W-:-:S04]  /*03f0*/  IMAD.WIDE.U32 R22, R13, 0x4, R16 ;  /* 0x000000040d167825 */ /* 0x001fc800078e0010 */
[----:B------:R-:W-:Y:S01]  /*0400*/  IMAD.WIDE.U32 R18, R24, 0x4, R20 ;  /* 0x0000000418127825 */ /* 0x000fe200078e0014 */
[----:B------:R-:W3:Y:S04]  /*0410*/  LDG.E R28, desc[UR6][R22.64] ;  /* 0x00000006161c7981 */ /* 0x000ee8000c1e1900 */
[----:B------:R0:W3:Y:S01]  /*0420*/  LDG.E R24, desc[UR6][R18.64] ;  /* 0x0000000612187981 */ /* 0x0000e2000c1e1900 */
[----:B--2---:R-:W-:Y:S01]  /*0430*/  FFMA R12, R14, R26, R12 ;  /* 0x0000001a0e0c7223 */ /* 0x004fe2000000000c */
[C---:B------:R-:W-:Y:S02]  /*0440*/  IADD3 R26, PT, PT, R8.reuse, 0x3, RZ ;  /* 0x00000003081a7810 */ /* 0x040fe40007ffe0ff */
[----:B------:R-:W-:-:S03]  /*0450*/  IADD3 R14, PT, PT, R8, 0x2, RZ ;  /* 0x00000002080e7810 */ /* 0x000fc60007ffe0ff */
[----:B0-----:R-:W-:Y:S01]  /*0460*/  IMAD.WIDE.U32 R18, R26, 0x4, R20 ;  /* 0x000000041a127825 */ /* 0x001fe200078e0014 */
[----:B------:R-:W-:-:S03]  /*0470*/  IADD3 R26, PT, PT, R8, 0x4, RZ ;  /* 0x00000004081a7810 */ /* 0x000fc60007ffe0ff */
[--C-:B------:R-:W-:Y:S02]  /*0480*/  IMAD.WIDE.U32 R22, R14, 0x4, R20.reuse ;  /* 0x000000040e167825 */ /* 0x100fe400078e0014 */
[----:B------:R0:W2:Y:S02]  /*0490*/  LDG.E R14, desc[UR6][R18.64] ;  /* 0x00000006120e7981 */ /* 0x0000a4000c1e1900 */
[----:B------:R-:W-:-:S04]  /*04a0*/  IMAD.WIDE.U32 R20, R26, 0x4, R20 ;  /* 0x000000041a147825 */ /* 0x000fc800078e0014 */
[----:B---3--:R-:W-:Y:S02]  /*04b0*/  FFMA R12, R24, R28, R12 ;  /* 0x0000001c180c7223 */ /* 0x008fe4000000000c */
[----:B------:R-:W3:Y:S01]  /*04c0*/  LDG.E R21, desc[UR6][R20.64] ;  /* 0x0000000614157981 */ /* 0x000ee2000c1e1900 */
[----:B0-----:R-:W-:-:S03]  /*04d0*/  IMAD.WIDE.U32 R18, R15, 0x4, R16 ;  /* 0x000000040f127825 */ /* 0x001fc600078e0010 */
[----:B------:R0:W4:Y:S04]  /*04e0*/  LDG.E R24, desc[UR6][R22.64] ;  /* 0x0000000616187981 */ /* 0x000128000c1e1900 */
[----:B------:R-:W4:Y:S01]  /*04f0*/  LDG.E R26, desc[UR6][R18.64] ;  /* 0x00000006121a7981 */ /* 0x000f22000c1e1900 */
[----:B0-----:R-:W-:-:S04]  /*0500*/  IMAD.WIDE.U32 R22, R25, 0x4, R16 ;  /* 0x0000000419167825 */ /* 0x001fc800078e0010 */
[----:B------:R-:W-:Y:S01]  /*0510*/  IMAD.WIDE.U32 R16, R27, 0x4, R16 ;  /* 0x000000041b107825 */ /* 0x000fe200078e0010 */
[----:B------:R-:W2:Y:S05]  /*0520*/  LDG.E R28, desc[UR6][R22.64] ;  /* 0x00000006161c7981 */ /* 0x000eaa000c1e1900 */
[----:B------:R-:W3:Y:S01]  /*0530*/  LDG.E R16, desc[UR6][R16.64] ;  /* 0x0000000610107981 */ /* 0x000ee2000c1e1900 */
[----:B------:R-:W-:-:S04]  /*0540*/  IADD3 R10, PT, PT, R10, 0x8, RZ ;  /* 0x000000080a0a7810 */ /* 0x000fc80007ffe0ff */
[----:B------:R-:W-:Y:S02]  /*0550*/  ISETP.NE.AND P1, PT, R10, RZ, PT ;  /* 0x000000ff0a00720c */ /* 0x000fe40003f25270 */
[----:B------:R-:W-:Y:S02]  /*0560*/  IADD3 R8, PT, PT, R8, 0x8, RZ ;  /* 0x0000000808087810 */ /* 0x000fe40007ffe0ff */
[C---:B------:R-:W-:Y:S02]  /*0570*/  LEA R7, R0.reuse, R7, 0x3 ;  /* 0x0000000700077211 */ /* 0x040fe400078e18ff */
[C---:B------:R-:W-:Y:S02]  /*0580*/  LEA R9, R0.reuse, R9, 0x3 ;  /* 0x0000000900097211 */ /* 0x040fe400078e18ff */
[C---:B------:R-:W-:Y:S02]  /*0590*/  LEA R11, R0.reuse, R11, 0x3 ;  /* 0x0000000b000b7211 */ /* 0x040fe400078e18ff */
[----:B------:R-:W-:-:S02]  /*05a0*/  LEA R13, R0, R13, 0x3 ;  /* 0x0000000d000d7211 */ /* 0x000fc400078e18ff */
[C---:B------:R-:W-:Y:S02]  /*05b0*/  LEA R15, R0.reuse, R15, 0x3 ;  /* 0x0000000f000f7211 */ /* 0x040fe400078e18ff */
[C---:B------:R-:W-:Y:S02]  /*05c0*/  LEA R25, R0.reuse, R25, 0x3 ;  /* 0x0000001900197211 */ /* 0x040fe400078e18ff */
[C---:B------:R-:W-:Y:S02]  /*05d0*/  LEA R27, R0.reuse, R27, 0x3 ;  /* 0x0000001b001b7211 */ /* 0x040fe400078e18ff */
[----:B------:R-:W-:Y:S01]  /*05e0*/  LEA R29, R0, R29, 0x3 ;  /* 0x0000001d001d7211 */ /* 0x000fe200078e18ff */
[----:B----4-:R-:W-:-:S04]  /*05f0*/  FFMA R12, R24, R26, R12 ;  /* 0x0000001a180c7223 */ /* 0x010fc8000000000c */
[----:B--2---:R-:W-:-:S04]  /*0600*/  FFMA R12, R14, R28, R12 ;  /* 0x0000001c0e0c7223 */ /* 0x004fc8000000000c */
[----:B---3--:R-:W-:Y:S01]  /*0610*/  FFMA R12, R21, R16, R12 ;  /* 0x00000010150c7223 */ /* 0x008fe2000000000c */
[----:B------:R-:W-:Y:S06]  /*0620*/  @P1 BRA `(.L_x_2) ;  /* 0xfffffffc000c1947 */ /* 0x000fec000383ffff */
.L_x_1:
[----:B------:R-:W-:Y:S05]  /*0630*/  @!P0 BRA `(.L_x_0) ;  /* 0x0000000400048947 */ /* 0x000fea0003800000 */
[----:B------:R-:W-:Y:S02]  /*0640*/  ISETP.GE.U32.AND P0, PT, R4, 0x4, PT ;  /* 0x000000040400780c */ /* 0x000fe40003f06070 */
[----:B------:R-:W-:-:S04]  /*0650*/  LOP3.LUT R13, R5, 0x3, RZ, 0xc0, !PT ;  /* 0x00000003050d7812 */ /* 0x000fc800078ec0ff */
[----:B------:R-:W-:-:S07]  /*0660*/  ISETP.NE.AND P1, PT, R13, RZ, PT ;  /* 0x000000ff0d00720c */ /* 0x000fce0003f25270 */
[----:B------:R-:W-:Y:S06]  /*0670*/  @!P0 BRA `(.L_x_3) ;  /* 0x00000000007c8947 */ /* 0x000fec0003800000 */
[----:B------:R-:W0:Y:S01]  /*0680*/  LDC.64 R8, c[0x0][0x388] ;  /* 0x0000e200ff087b82 */ /* 0x000e220000000a00 */
[----:B------:R-:W-:Y:S02]  /*0690*/  IMAD R15, R2, R5, R6 ;  /* 0x00000005020f7224 */ /* 0x000fe400078e0206 */
[----:B------:R-:W-:-:S03]  /*06a0*/  IMAD R17, R6, R0, R3 ;  /* 0x0000000006117224 */ /* 0x000fc600078e0203 */
[C---:B------:R-:W-:Y:S02]  /*06b0*/  IADD3 R23, PT, PT, R15.reuse, 0x1, RZ ;  /* 0x000000010f177810 */ /* 0x040fe40007ffe0ff */
[----:B------:R-:W1:Y:S01]  /*06c0*/  LDC.64 R10, c[0x0][0x380] ;  /* 0x0000e000ff0a7b82 */ /* 0x000e620000000a00 */
[C---:B------:R-:W-:Y:S02]  /*06d0*/  IADD3 R27, PT, PT, R15.reuse, 0x2, RZ ;  /* 0x000000020f1b7810 */ /* 0x040fe40007ffe0ff */
[----:B------:R-:W-:Y:S01]  /*06e0*/  IADD3 R4, PT, PT, R15, 0x3, RZ ;  /* 0x000000030f047810 */ /* 0x000fe20007ffe0ff */
[C---:B0-----:R-:W-:Y:S01]  /*06f0*/  IMAD.WIDE.U32 R20, R17.reuse, 0x4, R8 ;  /* 0x0000000411147825 */ /* 0x041fe200078e0008 */
[----:B------:R-:W-:-:S04]  /*0700*/  IADD3 R17, PT, PT, R17, R0, RZ ;  /* 0x0000000011117210 */ /* 0x000fc80007ffe0ff */
[-C--:B------:R-:W-:Y:S01]  /*0710*/  IADD3 R29, PT, PT, R17, R0.reuse, RZ ;  /* 0x00000000111d7210 */ /* 0x080fe20007ffe0ff */
[--C-:B-1----:R-:W-:Y:S01]  /*0720*/  IMAD.WIDE.U32 R24, R15, 0x4, R10.reuse ;  /* 0x000000040f187825 */ /* 0x102fe200078e000a */
[----:B------:R-:W2:Y:S03]  /*0730*/  LDG.E R20, desc[UR6][R20.64] ;  /* 0x0000000614147981 */ /* 0x000ea6000c1e1900 */
[----:B------:R-:W-:Y:S01]  /*0740*/  IMAD.WIDE.U32 R22, R23, 0x4, R10 ;  /* 0x0000000417167825 */ /* 0x000fe200078e000a */
[----:B------:R-:W2:Y:S03]  /*0750*/  LDG.E R7, desc[UR6][R24.64] ;  /* 0x0000000618077981 */ /* 0x000ea6000c1e1900 */
[----:B------:R-:W-:Y:S02]  /*0760*/  IMAD.WIDE.U32 R18, R17, 0x4, R8 ;  /* 0x0000000411127825 */ /* 0x000fe400078e0008 */
[----:B------:R-:W3:Y:S02]  /*0770*/  LDG.E R22, desc[UR6][R22.64] ;  /* 0x0000000616167981 */ /* 0x000ee4000c1e1900 */
[----:B------:R-:W-:Y:S01]  /*0780*/  IMAD.WIDE.U32 R14, R27, 0x4, R10 ;  /* 0x000000041b0e7825 */ /* 0x000fe200078e000a */
[C---:B------:R-:W-:Y:S01]  /*0790*/  IADD3 R27, PT, PT, R29.reuse, R0, RZ ;  /* 0x000000001d1b7210 */ /* 0x040fe20007ffe0ff */
[----:B------:R-:W3:Y:S02]  /*07a0*/  LDG.E R19, desc[UR6][R18.64] ;  /* 0x0000000612137981 */ /* 0x000ee4000c1e1900 */
[----:B------:R-:W-:-:S02]  /*07b0*/  IMAD.WIDE.U32 R16, R29, 0x4, R8 ;  /* 0x000000041d107825 */ /* 0x000fc400078e0008 */
[----:B------:R-:W4:Y:S02]  /*07c0*/  LDG.E R14, desc[UR6][R14.64] ;  /* 0x000000060e0e7981 */ /* 0x000f24000c1e1900 */
[----:B------:R-:W-:Y:S02]  /*07d0*/  IMAD.WIDE.U32 R10, R4, 0x4, R10 ;  /* 0x00000004040a7825 */ /* 0x000fe400078e000a */
[----:B------:R-:W4:Y:S02]  /*07e0*/  LDG.E R16, desc[UR6][R16.64] ;  /* 0x0000000610107981 */ /* 0x000f24000c1e1900 */
[----:B------:R-:W-:Y:S02]  /*07f0*/  IMAD.WIDE.U32 R8, R27, 0x4, R8 ;  /* 0x000000041b087825 */ /* 0x000fe400078e0008 */
[----:B------:R-:W5:Y:S04]  /*0800*/  LDG.E R10, desc[UR6][R10.64] ;  /* 0x000000060a0a7981 */ /* 0x000f68000c1e1900 */
[----:B------:R-:W5:Y:S01]  /*0810*/  LDG.E R8, desc[UR6][R8.64] ;  /* 0x0000000608087981 */ /* 0x000f62000c1e1900 */
[----:B------:R-:W-:Y:S01]  /*0820*/  IADD3 R6, PT, PT, R6, 0x4, RZ ;  /* 0x0000000406067810 */ /* 0x000fe20007ffe0ff */
[----:B--2---:R-:W-:-:S04]  /*0830*/  FFMA R7, R7, R20, R12 ;  /* 0x0000001407077223 */ /* 0x004fc8000000000c */
[----:B---3--:R-:W-:-:S04]  /*0840*/  FFMA R7, R22, R19, R7 ;  /* 0x0000001316077223 */ /* 0x008fc80000000007 */
[----:B----4-:R-:W-:-:S04]  /*0850*/  FFMA R7, R14, R16, R7 ;  /* 0x000000100e077223 */ /* 0x010fc80000000007 */
[----:B-----5:R-:W-:-:S07]  /*0860*/  FFMA R12, R10, R8, R7 ;  /* 0x000000080a0c7223 */ /* 0x020fce0000000007 */
.L_x_3:
[----:B------:R-:W-:Y:S05]  /*0870*/  @!P1 BRA `(.L_x_0) ;  /* 0x0000000000749947 */ /* 0x000fea0003800000 */
[----:B------:R-:W0:Y:S01]  /*0880*/  LDC.64 R8, c[0x0][0x388] ;  /* 0x0000e200ff087b82 */ /* 0x000e220000000a00 */
[----:B------:R-:W-:Y:S02]  /*0890*/  ISETP.NE.AND P0, PT, R13, 0x1, PT ;  /* 0x000000010d00780c */ /* 0x000fe40003f05270 */
[----:B------:R-:W-:-:S04]  /*08a0*/  LOP3.LUT R4, R5, 0x1, RZ, 0xc0, !PT ;  /* 0x0000000105047812 */ /* 0x000fc800078ec0ff */
[----:B------:R-:W-:Y:S01]  /*08b0*/  ISETP.NE.U32.AND P1, PT, R4, 0x1, PT ;  /* 0x000000010400780c */ /* 0x000fe20003f25070 */
[----:B------:R-:W1:Y:S06]  /*08c0*/  LDC.64 R18, c[0x0][0x380] ;  /* 0x0000e000ff127b82 */ /* 0x000e6c0000000a00 */
[----:B------:R-:W-:Y:S02]  /*08d0*/  @P0 IMAD R7, R2, R5, R6 ;  /* 0x0000000502070224 */ /* 0x000fe400078e0206 */
[----:B------:R-:W2:Y:S01]  /*08e0*/  LDC.64 R10, c[0x0][0x380] ;  /* 0x0000e000ff0a7b82 */ /* 0x000ea20000000a00 */
[C---:B------:R-:W-:Y:S01]  /*08f0*/  @P0 IMAD R17, R6.reuse, R0, R3 ;  /* 0x0000000006110224 */ /* 0x040fe200078e0203 */
[----:B------:R-:W-:-:S02]  /*0900*/  @P0 IADD3 R6, PT, PT, R6, 0x2, RZ ;  /* 0x0000000206060810 */ /* 0x000fc40007ffe0ff */
[----:B------:R-:W-:Y:S02]  /*0910*/  @P0 IADD3 R13, PT, PT, R7, 0x1, RZ ;  /* 0x00000001070d0810 */ /* 0x000fe40007ffe0ff */
[C---:B------:R-:W-:Y:S02]  /*0920*/  @P0 IADD3 R23, PT, PT, R17.reuse, R0, RZ ;  /* 0x0000000011170210 */ /* 0x040fe40007ffe0ff */
[----:B------:R-:W3:Y:S01]  /*0930*/  LDC.64 R14, c[0x0][0x388] ;  /* 0x0000e200ff0e7b82 */ /* 0x000ee20000000a00 */
[----:B0-----:R-:W-:-:S04]  /*0940*/  @P0 IMAD.WIDE.U32 R16, R17, 0x4, R8 ;  /* 0x0000000411100825 */ /* 0x001fc800078e0008 */
[----:B------:R-:W-:Y:S02]  /*0950*/  @P0 IMAD.WIDE.U32 R8, R23, 0x4, R8 ;  /* 0x0000000417080825 */ /* 0x000fe400078e0008 */
[----:B------:R-:W4:Y:S02]  /*0960*/  @P0 LDG.E R16, desc[UR6][R16.64] ;  /* 0x0000000610100981 */ /* 0x000f24000c1e1900 */
[--C-:B-1----:R-:W-:Y:S02]  /*0970*/  @P0 IMAD.WIDE.U32 R20, R7, 0x4, R18.reuse ;  /* 0x0000000407140825 */ /* 0x102fe400078e0012 */
[----:B------:R-:W5:Y:S02]  /*0980*/  @P0 LDG.E R8, desc[UR6][R8.64] ;  /* 0x0000000608080981 */ /* 0x000f64000c1e1900 */
[----:B------:R-:W-:Y:S02]  /*0990*/  @P0 IMAD.WIDE.U32 R18, R13, 0x4, R18 ;  /* 0x000000040d120825 */ /* 0x000fe400078e0012 */
[----:B------:R-:W4:Y:S02]  /*09a0*/  @P0 LDG.E R7, desc[UR6][R20.64] ;  /* 0x0000000614070981 */ /* 0x000f24000c1e1900 */
[----:B------:R-:W-:-:S02]  /*09b0*/  @!P1 IMAD R5, R2, R5, R6 ;  /* 0x0000000502059224 */ /* 0x000fc400078e0206 */
[----:B------:R-:W-:Y:S01]  /*09c0*/  @!P1 IMAD R13, R6, R0, R3 ;  /* 0x00000000060d9224 */ /* 0x000fe200078e0203 */
[----:B------:R-:W5:Y:S01]  /*09d0*/  @P0 LDG.E R18, desc[UR6][R18.64] ;  /* 0x0000000612120981 */ /* 0x000f62000c1e1900 */
[----:B--2---:R-:W-:-:S04]  /*09e0*/  @!P1 IMAD.WIDE.U32 R10, R5, 0x4, R10 ;  /* 0x00000004050a9825 */ /* 0x004fc800078e000a */
[----:B---3--:R-:W-:Y:S02]  /*09f0*/  @!P1 IMAD.WIDE.U32 R14, R13, 0x4, R14 ;  /* 0x000000040d0e9825 */ /* 0x008fe400078e000e */
[----:B------:R-:W2:Y:S04]  /*0a00*/  @!P1 LDG.E R11, desc[UR6][R10.64] ;  /* 0x000000060a0b9981 */ /* 0x000ea8000c1e1900 */
[----:B------:R-:W2:Y:S01]  /*0a10*/  @!P1 LDG.E R14, desc[UR6][R14.64] ;  /* 0x000000060e0e9981 */ /* 0x000ea2000c1e1900 */
[----:B----4-:R-:W-:-:S04]  /*0a20*/  @P0 FFMA R7, R7, R16, R12 ;  /* 0x0000001007070223 */ /* 0x010fc8000000000c */
[----:B-----5:R-:W-:-:S04]  /*0a30*/  @P0 FFMA R12, R18, R8, R7 ;  /* 0x00000008120c0223 */ /* 0x020fc80000000007 */
[----:B--2---:R-:W-:-:S07]  /*0a40*/  @!P1 FFMA R12, R11, R14, R12 ;  /* 0x0000000e0b0c9223 */ /* 0x004fce000000000c */
.L_x_0:
[----:B------:R-:W0:Y:S01]  /*0a50*/  LDC.64 R4, c[0x0][0x390] ;  /* 0x0000e400ff047b82 */ /* 0x000e220000000a00 */
[----:B------:R-:W-:-:S04]  /*0a60*/  IMAD R3, R2, R0, R3 ;  /* 0x0000000002037224 */ /* 0x000fc800078e0203 */
[----:B0-----:R-:W-:-:S05]  /*0a70*/  IMAD.WIDE.U32 R2, R3, 0x4, R4 ;  /* 0x0000000403027825 */ /* 0x001fca00078e0004 */
[----:B------:R-:W-:Y:S01]  /*0a80*/  STG.E desc[UR6][R2.64], R12 ;  /* 0x0000000c02007986 */ /* 0x000fe2000c101906 */
[----:B------:R-:W-:Y:S05]  /*0a90*/  EXIT ;  /* 0x000000000000794d */ /* 0x000fea0003800000 */
.L_x_4:
[----:B------:R-:W-:-:S00]  /*0aa0*/  BRA `(.L_x_4) ;  /* 0xfffffffc00fc7947 */ /* 0x000fc0000383ffff */
[----:B------:R-:W-:-:S00]  /*0ab0*/  NOP ;  /* 0x0000000000007918 */ /* 0x000fc00000000000 */
        /* <DEDUP_REMOVED lines=12> */
.L_x_5:


//--------------------- .nv.shared.reserved.0     --------------------------
	.section	.nv.shared.reserved.0,"aw",@nobits
	.weak		__nv_reservedSMEM_offset_0_alias
	.size		__nv_reservedSMEM_offset_0_alias, 0, 64
	.other		__nv_reservedSMEM_offset_0_alias,@"STO_CUDA_RESERVED_SHARED STV_DEFAULT"
__nv_reservedSMEM_offset_0_alias:
	.zero		0
	.zero		64


//--------------------- .nv.constant0._Z9matrizMulPKfS0_Pfjjj --------------------------
	.section	.nv.constant0._Z9matrizMulPKfS0_Pfjjj,"a",@progbits
	.sectionflags	@""
	.align	4
.nv.constant0._Z9matrizMulPKfS0_Pfjjj:
	.zero		932


//--------------------- SYMBOLS --------------------------

	.type		.nv.reservedSmem.offset0,@object
	.size		.nv.reservedSmem.offset0,0x4
